	.headerflags	@"EF_CUDA_TEXMODE_UNIFIED EF_CUDA_64BIT_ADDRESS EF_CUDA_ACCELERATORS EF_CUDA_SM90 EF_CUDA_VIRTUAL_SM(EF_CUDA_SM90)"
	.elftype	@"ET_EXEC"


//--------------------- .nv.info                  --------------------------
	.section	.nv.info,"",@"SHT_CUDA_INFO"
	.align	4


	//----- nvinfo : EIATTR_REGCOUNT
	.align		4
        /*0000*/ 	.byte	0x04, 0x2f
        /*0002*/ 	.short	(.L_1 - .L_0)
	.align		4
.L_0:
        /*0004*/ 	.word	index@(triton_poi_fused_convolution_max_pool2d_with_indices_relu_18)
        /*0008*/ 	.word	0x0000001d


	//----- nvinfo : EIATTR_MIN_STACK_SIZE
	.align		4
.L_1:
        /*000c*/ 	.byte	0x04, 0x12
        /*000e*/ 	.short	(.L_3 - .L_2)
	.align		4
.L_2:
        /*0010*/ 	.word	index@(triton_poi_fused_convolution_max_pool2d_with_indices_relu_18)
        /*0014*/ 	.word	0x00000000


	//----- nvinfo : EIATTR_FRAME_SIZE
	.align		4
.L_3:
        /*0018*/ 	.byte	0x04, 0x11
        /*001a*/ 	.short	(.L_5 - .L_4)
	.align		4
.L_4:
        /*001c*/ 	.word	index@(triton_poi_fused_convolution_max_pool2d_with_indices_relu_18)
        /*0020*/ 	.word	0x00000000


	//----- nvinfo : EIATTR_MIN_STACK_SIZE
	.align		4
.L_5:
        /*0024*/ 	.byte	0x04, 0x12
        /*0026*/ 	.short	(.L_7 - .L_6)
	.align		4
.L_6:
        /*0028*/ 	.word	index@(triton_poi_fused_convolution_max_pool2d_with_indices_relu_18)
        /*002c*/ 	.word	0x00000000
.L_7:


//--------------------- .nv.info.triton_poi_fused_convolution_max_pool2d_with_indices_relu_18 --------------------------
	.section	.nv.info.triton_poi_fused_convolution_max_pool2d_with_indices_relu_18,"",@"SHT_CUDA_INFO"
	.sectionflags	@""
	.align	4


	//----- nvinfo : EIATTR_CUDA_API_VERSION
	.align		4
        /*0000*/ 	.byte	0x04, 0x37
        /*0002*/ 	.short	(.L_9 - .L_8)
.L_8:
        /*0004*/ 	.word	0x0000007c


	//----- nvinfo : EIATTR_KPARAM_INFO
	.align		4
.L_9:
        /*0008*/ 	.byte	0x04, 0x17
        /*000a*/ 	.short	(.L_11 - .L_10)
.L_10:
        /*000c*/ 	.word	0x00000000
        /*0010*/ 	.short	0x0004
        /*0012*/ 	.short	0x001c
        /*0014*/ 	.byte	0x00, 0xf0, 0x11, 0x00


	//----- nvinfo : EIATTR_KPARAM_INFO
	.align		4
.L_11:
        /*0018*/ 	.byte	0x04, 0x17
        /*001a*/ 	.short	(.L_13 - .L_12)
.L_12:
        /*001c*/ 	.word	0x00000000
        /*0020*/ 	.short	0x0003
        /*0022*/ 	.short	0x0018
        /*0024*/ 	.byte	0x00, 0xf0, 0x11, 0x00


	//----- nvinfo : EIATTR_KPARAM_INFO
	.align		4
.L_13:
        /*0028*/ 	.byte	0x04, 0x17
        /*002a*/ 	.short	(.L_15 - .L_14)
.L_14:
        /*002c*/ 	.word	0x00000000
        /*0030*/ 	.short	0x0002
        /*0032*/ 	.short	0x0010
        /*0034*/ 	.byte	0x00, 0xf4, 0x21, 0x00


	//----- nvinfo : EIATTR_KPARAM_INFO
	.align		4
.L_15:
        /*0038*/ 	.byte	0x04, 0x17
        /*003a*/ 	.short	(.L_17 - .L_16)
.L_16:
        /*003c*/ 	.word	0x00000000
        /*0040*/ 	.short	0x0001
        /*0042*/ 	.short	0x0008
        /*0044*/ 	.byte	0x00, 0xf4, 0x21, 0x00


	//----- nvinfo : EIATTR_KPARAM_INFO
	.align		4
.L_17:
        /*0048*/ 	.byte	0x04, 0x17
        /*004a*/ 	.short	(.L_19 - .L_18)
.L_18:
        /*004c*/ 	.word	0x00000000
        /*0050*/ 	.short	0x0000
        /*0052*/ 	.short	0x0000
        /*0054*/ 	.byte	0x00, 0xf4, 0x21, 0x00


	//----- nvinfo : EIATTR_SPARSE_MMA_MASK
	.align		4
.L_19:
        /*0058*/ 	.byte	0x03, 0x50
        /*005a*/ 	.short	0x0000


	//----- nvinfo : EIATTR_MAXREG_COUNT
	.align		4
        /*005c*/ 	.byte	0x03, 0x1b
        /*005e*/ 	.short	0x00ff


	//----- nvinfo : EIATTR_EXIT_INSTR_OFFSETS
	.align		4
        /*0060*/ 	.byte	0x04, 0x1c
        /*0062*/ 	.short	(.L_21 - .L_20)


	//   ....[0]....
.L_20:
        /*0064*/ 	.word	0x00000740


	//   ....[1]....
        /*0068*/ 	.word	0x00000760


	//----- nvinfo : EIATTR_REQNTID
	.align		4
.L_21:
        /*006c*/ 	.byte	0x04, 0x10
        /*006e*/ 	.short	(.L_23 - .L_22)
.L_22:
        /*0070*/ 	.word	0x00000080
        /*0074*/ 	.word	0x00000001
        /*0078*/ 	.word	0x00000001


	//----- nvinfo : EIATTR_CBANK_PARAM_SIZE
	.align		4
.L_23:
        /*007c*/ 	.byte	0x03, 0x19
        /*007e*/ 	.short	0x0020


	//----- nvinfo : EIATTR_PARAM_CBANK
	.align		4
        /*0080*/ 	.byte	0x04, 0x0a
        /*0082*/ 	.short	(.L_25 - .L_24)
	.align		4
.L_24:
        /*0084*/ 	.word	index@(.nv.constant0.triton_poi_fused_convolution_max_pool2d_with_indices_relu_18)
        /*0088*/ 	.short	0x0210
        /*008a*/ 	.short	0x0020


	//----- nvinfo : EIATTR_SW_WAR
	.align		4
.L_25:
        /*008c*/ 	.byte	0x04, 0x36
        /*008e*/ 	.short	(.L_27 - .L_26)
.L_26:
        /*0090*/ 	.word	0x00000008
.L_27:


//--------------------- .nv.callgraph             --------------------------
	.section	.nv.callgraph,"",@"SHT_CUDA_CALLGRAPH"
	.align	4
	.sectionentsize	8
	.align		4
        /*0000*/ 	.word	0x00000000
	.align		4
        /*0004*/ 	.word	0xffffffff
	.align		4
        /*0008*/ 	.word	0x00000000
	.align		4
        /*000c*/ 	.word	0xfffffffe
	.align		4
        /*0010*/ 	.word	0x00000000
	.align		4
        /*0014*/ 	.word	0xfffffffd
	.align		4
        /*0018*/ 	.word	0x00000000
	.align		4
        /*001c*/ 	.word	0xfffffffc


//--------------------- .text.triton_poi_fused_convolution_max_pool2d_with_indices_relu_18 --------------------------
	.section	.text.triton_poi_fused_convolution_max_pool2d_with_indices_relu_18,"ax",@progbits
	.sectionflags	@"SHF_BARRIERS=1"
	.align	128
        .global         triton_poi_fused_convolution_max_pool2d_with_indices_relu_18
        .type           triton_poi_fused_convolution_max_pool2d_with_indices_relu_18,@function
        .size           triton_poi_fused_convolution_max_pool2d_with_indices_relu_18,(.L_x_1 - triton_poi_fused_convolution_max_pool2d_with_indices_relu_18)
        .other          triton_poi_fused_convolution_max_pool2d_with_indices_relu_18,@"STO_CUDA_ENTRY STV_DEFAULT"
triton_poi_fused_convolution_max_pool2d_with_indices_relu_18:
.text.triton_poi_fused_convolution_max_pool2d_with_indices_relu_18:
[----:B------:R-:W0:Y:S01]  /*0000*/  LDC R1, c[0x0][0x28] ;  /* 0x00000a00ff017b82 */ /* 0x000e220000000800 */
[----:B------:R-:W1:Y:S07]  /*0010*/  S2R R13, SR_CTAID.Z ;  /* 0x00000000000d7919 */ /* 0x000e6e0000002700 */
[----:B------:R-:W1:Y:S01]  /*0020*/  S2UR UR4, SR_CTAID.Y ;  /* 0x00000000000479c3 */ /* 0x000e620000002600 */
[----:B------:R-:W-:Y:S01]  /*0030*/  ULDC.64 UR6, c[0x0][0x208] ;  /* 0x0000820000067ab9 */ /* 0x000fe20000000a00 */
[----:B------:R-:W2:Y:S01]  /*0040*/  S2R R3, SR_CTAID.X ;  /* 0x0000000000037919 */ /* 0x000ea20000002500 */
[----:B------:R-:W3:Y:S05]  /*0050*/  S2R R12, SR_TID.X ;  /* 0x00000000000c7919 */ /* 0x000eea0000002100 */
[----:B------:R-:W1:Y:S08]  /*0060*/  LDC R0, c[0x0][0x10] ;  /* 0x00000400ff007b82 */ /* 0x000e700000000800 */
[----:B------:R-:W4:Y:S01]  /*0070*/  LDC.64 R18, c[0x0][0x210] ;  /* 0x00008400ff127b82 */ /* 0x000f220000000a00 */
[----:B-1----:R-:W-:-:S02]  /*0080*/  IMAD R13, R13, R0, UR4 ;  /* 0x000000040d0d7e24 */ /* 0x002fc4000f8e0200 */
[----:B--2---:R-:W-:Y:S02]  /*0090*/  IMAD.SHL.U32 R3, R3, 0x10, RZ ;  /* 0x0000001003037824 */ /* 0x004fe400078e00ff */
[----:B------:R-:W-:Y:S01]  /*00a0*/  IMAD.SHL.U32 R13, R13, 0x40, RZ ;  /* 0x000000400d0d7824 */ /* 0x000fe200078e00ff */
[----:B---3--:R-:W-:Y:S02]  /*00b0*/  SHF.R.U32.HI R0, RZ, 0x4, R12 ;  /* 0x00000004ff007819 */ /* 0x008fe4000001160c */
[----:B------:R-:W-:Y:S02]  /*00c0*/  LOP3.LUT R5, R3, 0xf, R12, 0xf8, !PT ;  /* 0x0000000f03057812 */ /* 0x000fe400078ef80c */
[----:B------:R-:W-:Y:S02]  /*00d0*/  SGXT.U32 R0, R0, 0x3 ;  /* 0x000000030000781a */ /* 0x000fe40000000000 */
[----:B------:R-:W-:Y:S02]  /*00e0*/  ISETP.GE.AND P0, PT, R5, 0x9, PT ;  /* 0x000000090500780c */ /* 0x000fe40003f06270 */
[----:B------:R-:W-:-:S02]  /*00f0*/  LOP3.LUT R4, R13, 0x8, R0, 0xfe, !PT ;  /* 0x000000080d047812 */ /* 0x000fc400078efe00 */
[----:B------:R-:W-:Y:S02]  /*0100*/  LOP3.LUT R2, R13, R0, RZ, 0xfc, !PT ;  /* 0x000000000d027212 */ /* 0x000fe400078efcff */
[----:B------:R-:W-:Y:S02]  /*0110*/  ISETP.LT.AND P2, PT, R4, 0x20000, !P0 ;  /* 0x000200000400780c */ /* 0x000fe40004741270 */
[----:B------:R-:W-:Y:S01]  /*0120*/  LOP3.LUT R6, R13, 0x10, R0, 0xfe, !PT ;  /* 0x000000100d067812 */ /* 0x000fe200078efe00 */
[--C-:B------:R-:W-:Y:S01]  /*0130*/  IMAD R7, R2, 0x9, R5.reuse ;  /* 0x0000000902077824 */ /* 0x100fe200078e0205 */
[----:B------:R-:W-:Y:S01]  /*0140*/  LOP3.LUT R8, R13, 0x18, R0, 0xfe, !PT ;  /* 0x000000180d087812 */ /* 0x000fe200078efe00 */
[----:B------:R-:W-:Y:S01]  /*0150*/  IMAD R5, R4, 0x9, R5 ;  /* 0x0000000904057824 */ /* 0x000fe200078e0205 */
[----:B------:R-:W-:Y:S02]  /*0160*/  LOP3.LUT R9, R13, 0x20, R0, 0xfe, !PT ;  /* 0x000000200d097812 */ /* 0x000fe400078efe00 */
[----:B------:R-:W-:Y:S01]  /*0170*/  ISETP.LT.AND P1, PT, R2, 0x20000, !P0 ;  /* 0x000200000200780c */ /* 0x000fe20004721270 */
[----:B------:R-:W-:Y:S01]  /*0180*/  IMAD.MOV.U32 R2, RZ, RZ, RZ ;  /* 0x000000ffff027224 */ /* 0x000fe200078e00ff */
[----:B------:R-:W-:Y:S01]  /*0190*/  ISETP.LT.AND P6, PT, R6, 0x20000, !P0 ;  /* 0x000200000600780c */ /* 0x000fe200047c1270 */
[----:B----4-:R-:W-:Y:S01]  /*01a0*/  IMAD.WIDE R4, R5, 0x4, R18 ;  /* 0x0000000405047825 */ /* 0x010fe200078e0212 */
[----:B------:R-:W-:-:S02]  /*01b0*/  ISETP.LT.AND P5, PT, R8, 0x20000, !P0 ;  /* 0x000200000800780c */ /* 0x000fc400047a1270 */
[----:B------:R-:W-:Y:S02]  /*01c0*/  ISETP.LT.AND P4, PT, R9, 0x20000, !P0 ;  /* 0x000200000900780c */ /* 0x000fe40004781270 */
[----:B------:R-:W-:Y:S01]  /*01d0*/  LOP3.LUT R6, R13, 0x28, R0, 0xfe, !PT ;  /* 0x000000280d067812 */ /* 0x000fe200078efe00 */
[----:B------:R1:W2:Y:S01]  /*01e0*/  @P2 LDG.E.EL R2, desc[UR6][R4.64] ;  /* 0x0000000604022981 */ /* 0x0002a2000c2e1900 */
[----:B------:R-:W-:Y:S02]  /*01f0*/  LOP3.LUT R8, R13, 0x30, R0, 0xfe, !PT ;  /* 0x000000300d087812 */ /* 0x000fe400078efe00 */
[----:B------:R-:W-:Y:S02]  /*0200*/  LOP3.LUT R9, R13, 0x38, R0, 0xfe, !PT ;  /* 0x000000380d097812 */ /* 0x000fe400078efe00 */
[----:B------:R-:W-:Y:S02]  /*0210*/  ISETP.LT.AND P3, PT, R6, 0x20000, !P0 ;  /* 0x000200000600780c */ /* 0x000fe40004761270 */
[----:B------:R-:W-:-:S02]  /*0220*/  ISETP.LT.AND P2, PT, R8, 0x20000, !P0 ;  /* 0x000200000800780c */ /* 0x000fc40004741270 */
[----:B------:R-:W-:Y:S01]  /*0230*/  ISETP.LT.AND P0, PT, R9, 0x20000, !P0 ;  /* 0x000200000900780c */ /* 0x000fe20004701270 */
[C---:B------:R-:W-:Y:S02]  /*0240*/  VIADD R9, R7.reuse, 0x90 ;  /* 0x0000009007097836 */ /* 0x040fe40000000000 */
[C---:B------:R-:W-:Y:S02]  /*0250*/  VIADD R11, R7.reuse, 0xd8 ;  /* 0x000000d8070b7836 */ /* 0x040fe40000000000 */
[C---:B------:R-:W-:Y:S02]  /*0260*/  VIADD R15, R7.reuse, 0x120 ;  /* 0x00000120070f7836 */ /* 0x040fe40000000000 */
[C---:B------:R-:W-:Y:S02]  /*0270*/  VIADD R17, R7.reuse, 0x168 ;  /* 0x0000016807117836 */ /* 0x040fe40000000000 */
[C---:B------:R-:W-:Y:S02]  /*0280*/  VIADD R23, R7.reuse, 0x1b0 ;  /* 0x000001b007177836 */ /* 0x040fe40000000000 */
[----:B------:R-:W-:-:S02]  /*0290*/  VIADD R25, R7, 0x1f8 ;  /* 0x000001f807197836 */ /* 0x000fc40000000000 */
[----:B-1----:R-:W-:-:S04]  /*02a0*/  IMAD.WIDE R4, R7, 0x4, R18 ;  /* 0x0000000407047825 */ /* 0x002fc800078e0212 */
[----:B------:R-:W-:-:S04]  /*02b0*/  IMAD.WIDE R6, R9, 0x4, R18 ;  /* 0x0000000409067825 */ /* 0x000fc800078e0212 */
[----:B------:R-:W-:-:S04]  /*02c0*/  IMAD.WIDE R8, R11, 0x4, R18 ;  /* 0x000000040b087825 */ /* 0x000fc800078e0212 */
[----:B------:R-:W-:Y:S01]  /*02d0*/  IMAD.WIDE R10, R15, 0x4, R18 ;  /* 0x000000040f0a7825 */ /* 0x000fe200078e0212 */
[----:B------:R-:W-:-:S03]  /*02e0*/  CS2R R20, SRZ ;  /* 0x0000000000147805 */ /* 0x000fc6000001ff00 */
[----:B------:R-:W-:-:S03]  /*02f0*/  IMAD.WIDE R14, R17, 0x4, R18 ;  /* 0x00000004110e7825 */ /* 0x000fc600078e0212 */
[----:B------:R-:W3:Y:S01]  /*0300*/  @P6 LDG.E.EL R21, desc[UR6][R6.64] ;  /* 0x0000000606156981 */ /* 0x000ee2000c2e1900 */
[--C-:B------:R-:W-:Y:S01]  /*0310*/  IMAD.WIDE R16, R23, 0x4, R18.reuse ;  /* 0x0000000417107825 */ /* 0x100fe200078e0212 */
[----:B------:R-:W-:Y:S02]  /*0320*/  CS2R R22, SRZ ;  /* 0x0000000000167805 */ /* 0x000fe4000001ff00 */
[----:B------:R1:W4:Y:S01]  /*0330*/  @P5 LDG.E.EL R20, desc[UR6][R8.64] ;  /* 0x0000000608145981 */ /* 0x000322000c2e1900 */
[----:B------:R-:W-:Y:S01]  /*0340*/  IMAD.WIDE R18, R25, 0x4, R18 ;  /* 0x0000000419127825 */ /* 0x000fe200078e0212 */
[----:B------:R-:W-:Y:S02]  /*0350*/  CS2R R24, SRZ ;  /* 0x0000000000187805 */ /* 0x000fe4000001ff00 */
[----:B------:R-:W5:Y:S01]  /*0360*/  @P1 LDG.E.EL R23, desc[UR6][R4.64] ;  /* 0x0000000604171981 */ /* 0x000f62000c2e1900 */
[----:B------:R-:W-:-:S03]  /*0370*/  IMAD.MOV.U32 R26, RZ, RZ, RZ ;  /* 0x000000ffff1a7224 */ /* 0x000fc600078e00ff */
[----:B------:R1:W5:Y:S04]  /*0380*/  @P3 LDG.E.EL R25, desc[UR6][R14.64] ;  /* 0x000000060e193981 */ /* 0x000368000c2e1900 */
[----:B------:R1:W5:Y:S04]  /*0390*/  @P4 LDG.E.EL R26, desc[UR6][R10.64] ;  /* 0x000000060a1a4981 */ /* 0x000368000c2e1900 */
[----:B------:R-:W5:Y:S01]  /*03a0*/  @P2 LDG.E.EL R24, desc[UR6][R16.64] ;  /* 0x0000000610182981 */ /* 0x000f62000c2e1900 */
[----:B------:R-:W1:Y:S03]  /*03b0*/  S2UR UR5, SR_CgaCtaId ;  /* 0x00000000000579c3 */ /* 0x000e660000008800 */
[----:B------:R1:W5:Y:S02]  /*03c0*/  @P0 LDG.E.EL R22, desc[UR6][R18.64] ;  /* 0x0000000612160981 */ /* 0x000364000c2e1900 */
[----:B-1----:R-:W1:Y:S01]  /*03d0*/  S2R R9, SR_TID.X ;  /* 0x0000000000097919 */ /* 0x002e620000002100 */
[----:B------:R-:W-:Y:S01]  /*03e0*/  UMOV UR4, 0x400 ;  /* 0x0000040000047882 */ /* 0x000fe20000000000 */
[----:B------:R-:W-:Y:S01]  /*03f0*/  IMAD.SHL.U32 R12, R12, 0x4, RZ ;  /* 0x000000040c0c7824 */ /* 0x000fe200078e00ff */
[----:B0-----:R-:W0:Y:S01]  /*0400*/  LDC.64 R14, c[0x0][0x218] ;  /* 0x00008600ff0e7b82 */ /* 0x001e220000000a00 */
[----:B------:R-:W-:Y:S01]  /*0410*/  UPRMT UR4, UR5, 0x654, UR4 ;  /* 0x0000065405047896 */ /* 0x000fe20008000004 */
[C---:B-1----:R-:W-:Y:S01]  /*0420*/  IMAD.SHL.U32 R7, R9.reuse, 0x4, RZ ;  /* 0x0000000409077824 */ /* 0x042fe200078e00ff */
[----:B------:R-:W-:Y:S01]  /*0430*/  SHF.R.U32.HI R8, RZ, 0x4, R9 ;  /* 0x00000004ff087819 */ /* 0x000fe20000011609 */
[----:B------:R-:W-:-:S03]  /*0440*/  IMAD.SHL.U32 R6, R9, 0x40, RZ ;  /* 0x0000004009067824 */ /* 0x000fc600078e00ff */
[----:B------:R-:W-:Y:S02]  /*0450*/  LOP3.LUT R7, R7, 0x1fc, RZ, 0xc0, !PT ;  /* 0x000001fc07077812 */ /* 0x000fe400078ec0ff */
[----:B------:R-:W-:Y:S02]  /*0460*/  SGXT.U32 R11, R8, 0x3 ;  /* 0x00000003080b781a */ /* 0x000fe40000000000 */
[----:B------:R-:W-:Y:S02]  /*0470*/  LOP3.LUT R4, R7, 0x200, RZ, 0xfc, !PT ;  /* 0x0000020007047812 */ /* 0x000fe400078efcff */
[----:B------:R-:W-:Y:S02]  /*0480*/  LOP3.LUT R6, R6, 0x3c0, RZ, 0xc0, !PT ;  /* 0x000003c006067812 */ /* 0x000fe400078ec0ff */
[----:B------:R-:W-:Y:S02]  /*0490*/  SHF.R.U32.HI R8, RZ, 0x2, R4 ;  /* 0x00000002ff087819 */ /* 0x000fe40000011604 */
[----:B------:R-:W-:-:S02]  /*04a0*/  LOP3.LUT R4, R6, R11, RZ, 0xfc, !PT ;  /* 0x0000000b06047212 */ /* 0x000fc400078efcff */
[----:B------:R-:W-:-:S05]  /*04b0*/  LEA.HI R5, R6, UR4, RZ, 0x1e ;  /* 0x0000000406057c11 */ /* 0x000fca000f8ff0ff */
[----:B------:R-:W-:Y:S01]  /*04c0*/  IMAD R19, R4, 0x4, R5 ;  /* 0x0000000404137824 */ /* 0x000fe200078e0205 */
[----:B------:R-:W-:Y:S02]  /*04d0*/  LOP3.LUT R6, R9, 0x70, RZ, 0xc0, !PT ;  /* 0x0000007009067812 */ /* 0x000fe400078ec0ff */
[----:B------:R-:W-:-:S03]  /*04e0*/  LOP3.LUT R8, R8, 0xf0, RZ, 0xc0, !PT ;  /* 0x000000f008087812 */ /* 0x000fc600078ec0ff */
[----:B------:R-:W-:Y:S02]  /*04f0*/  VIADD R6, R6, UR4 ;  /* 0x0000000406067c36 */ /* 0x000fe40008000000 */
[----:B------:R-:W-:Y:S02]  /*0500*/  VIADD R4, R8, UR4 ;  /* 0x0000000408047c36 */ /* 0x000fe40008000000 */
[C---:B------:R-:W-:Y:S02]  /*0510*/  IMAD R8, R7.reuse, 0x4, R6 ;  /* 0x0000000407087824 */ /* 0x040fe400078e0206 */
[----:B------:R-:W-:Y:S01]  /*0520*/  IMAD R4, R7, 0x4, R4 ;  /* 0x0000000407047824 */ /* 0x000fe200078e0204 */
[----:B--2---:R1:W-:Y:S02]  /*0530*/  STS [R19+0x20], R2 ;  /* 0x0000200213007388 */ /* 0x0043e40000000800 */
[----:B-1----:R-:W-:Y:S02]  /*0540*/  LOP3.LUT R2, R13, 0x3c, R12, 0xf8, !PT ;  /* 0x0000003c0d027812 */ /* 0x002fe400078ef80c */
[----:B---3--:R-:W-:Y:S04]  /*0550*/  STS [R19+0x40], R21 ;  /* 0x0000401513007388 */ /* 0x008fe80000000800 */
[----:B----4-:R-:W-:Y:S04]  /*0560*/  STS [R19+0x60], R20 ;  /* 0x0000601413007388 */ /* 0x010fe80000000800 */
[----:B-----5:R-:W-:Y:S04]  /*0570*/  STS [R19], R23 ;  /* 0x0000001713007388 */ /* 0x020fe80000000800 */
[----:B------:R-:W-:Y:S04]  /*0580*/  STS [R19+0xa0], R25 ;  /* 0x0000a01913007388 */ /* 0x000fe80000000800 */
[----:B------:R-:W-:Y:S04]  /*0590*/  STS [R19+0x80], R26 ;  /* 0x0000801a13007388 */ /* 0x000fe80000000800 */
[----:B------:R-:W-:Y:S04]  /*05a0*/  STS [R19+0xc0], R24 ;  /* 0x0000c01813007388 */ /* 0x000fe80000000800 */
[----:B------:R1:W-:Y:S01]  /*05b0*/  STS [R19+0xe0], R22 ;  /* 0x0000e01613007388 */ /* 0x0003e20000000800 */
[----:B------:R-:W-:Y:S01]  /*05c0*/  BAR.SYNC.DEFER_BLOCKING 0x0 ;  /* 0x0000000000007b1d */ /* 0x000fe20000010000 */
[----:B------:R-:W-:-:S04]  /*05d0*/  SHF.R.S32.HI R13, RZ, 0x1f, R2 ;  /* 0x0000001fff0d7819 */ /* 0x000fc80000011402 */
[----:B------:R-:W-:-:S03]  /*05e0*/  LEA.HI R16, R13, R2, RZ, 0x8 ;  /* 0x000000020d107211 */ /* 0x000fc600078f40ff */
[----:B------:R-:W2:Y:S01]  /*05f0*/  LDC.64 R12, c[0x0][0x220] ;  /* 0x00008800ff0c7b82 */ /* 0x000ea20000000a00 */
[----:B------:R-:W3:Y:S04]  /*0600*/  LDS.128 R8, [R8] ;  /* 0x0000000008087984 */ /* 0x000ee80000000c00 */
[----:B------:R-:W4:Y:S01]  /*0610*/  LDS.128 R4, [R4+0x800] ;  /* 0x0008000004047984 */ /* 0x000f220000000c00 */
[----:B------:R-:W-:Y:S02]  /*0620*/  LOP3.LUT R17, R16, 0xffffff00, RZ, 0xc0, !PT ;  /* 0xffffff0010117812 */ /* 0x000fe400078ec0ff */
[----:B------:R-:W-:Y:S02]  /*0630*/  SHF.R.S32.HI R16, RZ, 0x8, R16 ;  /* 0x00000008ff107819 */ /* 0x000fe40000011410 */
[C---:B------:R-:W-:Y:S01]  /*0640*/  ISETP.GE.AND P0, PT, R2.reuse, 0x20000, PT ;  /* 0x000200000200780c */ /* 0x040fe20003f06270 */
[----:B------:R-:W-:Y:S01]  /*0650*/  IMAD.IADD R17, R2, 0x1, -R17 ;  /* 0x0000000102117824 */ /* 0x000fe200078e0a11 */
[----:B------:R-:W-:-:S02]  /*0660*/  LOP3.LUT R2, R3, R0, RZ, 0xfc, !PT ;  /* 0x0000000003027212 */ /* 0x000fc400078efcff */
[----:B------:R-:W-:Y:S01]  /*0670*/  LOP3.LUT R0, R3, 0x8, R0, 0xfe, !PT ;  /* 0x0000000803007812 */ /* 0x000fe200078efe00 */
[----:B------:R-:W-:Y:S01]  /*0680*/  IMAD R17, R16, 0x900, R17 ;  /* 0x0000090010117824 */ /* 0x000fe200078e0211 */
[----:B------:R-:W-:Y:S02]  /*0690*/  ISETP.LT.AND P1, PT, R2, 0x9, !P0 ;  /* 0x000000090200780c */ /* 0x000fe40004721270 */
[----:B------:R-:W-:Y:S01]  /*06a0*/  ISETP.LT.AND P0, PT, R0, 0x9, !P0 ;  /* 0x000000090000780c */ /* 0x000fe20004701270 */
[--C-:B-1----:R-:W-:Y:S02]  /*06b0*/  IMAD R19, R2, 0x100, R17.reuse ;  /* 0x0000010002137824 */ /* 0x102fe400078e0211 */
[----:B------:R-:W-:Y:S02]  /*06c0*/  IMAD R21, R0, 0x100, R17 ;  /* 0x0000010000157824 */ /* 0x000fe400078e0211 */
[----:B0-----:R-:W-:-:S04]  /*06d0*/  IMAD.WIDE R2, R19, 0x4, R14 ;  /* 0x0000000413027825 */ /* 0x001fc800078e020e */
[----:B------:R-:W-:-:S04]  /*06e0*/  IMAD.WIDE R14, R21, 0x4, R14 ;  /* 0x00000004150e7825 */ /* 0x000fc800078e020e */
[----:B--2---:R-:W-:-:S04]  /*06f0*/  IMAD.WIDE R16, R19, 0x4, R12 ;  /* 0x0000000413107825 */ /* 0x004fc800078e020c */
[----:B------:R-:W-:Y:S01]  /*0700*/  IMAD.WIDE R12, R21, 0x4, R12 ;  /* 0x00000004150c7825 */ /* 0x000fe200078e020c */
[----:B---3--:R0:W-:Y:S04]  /*0710*/  @P1 STG.E.128 desc[UR6][R2.64], R8 ;  /* 0x0000000802001986 */ /* 0x0081e8000c101d06 */
[----:B----4-:R0:W-:Y:S04]  /*0720*/  @P0 STG.E.128 desc[UR6][R14.64], R4 ;  /* 0x000000040e000986 */ /* 0x0101e8000c101d06 */
[----:B------:R0:W-:Y:S02]  /*0730*/  @P1 STG.E.128 desc[UR6][R16.64], R8 ;  /* 0x0000000810001986 */ /* 0x0001e4000c101d06 */
[----:B0-----:R-:W-:Y:S05]  /*0740*/  @!P0 EXIT ;  /* 0x000000000000894d */ /* 0x001fea0003800000 */
[----:B------:R-:W-:Y:S01]  /*0750*/  STG.E.128 desc[UR6][R12.64], R4 ;  /* 0x000000040c007986 */ /* 0x000fe2000c101d06 */
[----:B------:R-:W-:Y:S05]  /*0760*/  EXIT ;  /* 0x000000000000794d */ /* 0x000fea0003800000 */
.L_x_0:
[----:B------:R-:W-:-:S00]  /*0770*/  BRA `(.L_x_0) ;  /* 0xfffffffc00fc7947 */ /* 0x000fc0000383ffff */
[----:B------:R-:W-:-:S00]  /*0780*/  NOP ;  /* 0x0000000000007918 */ /* 0x000fc00000000000 */
[----:B------:R-:W-:-:S00]  /*0790*/  NOP ;  /* 0x0000000000007918 */ /* 0x000fc00000000000 */
[----:B------:R-:W-:-:S00]  /*07a0*/  NOP ;  /* 0x0000000000007918 */ /* 0x000fc00000000000 */
[----:B------:R-:W-:-:S00]  /*07b0*/  NOP ;  /* 0x0000000000007918 */ /* 0x000fc00000000000 */
[----:B------:R-:W-:-:S00]  /*07c0*/  NOP ;  /* 0x0000000000007918 */ /* 0x000fc00000000000 */
[----:B------:R-:W-:-:S00]  /*07d0*/  NOP ;  /* 0x0000000000007918 */ /* 0x000fc00000000000 */
[----:B------:R-:W-:-:S00]  /*07e0*/  NOP ;  /* 0x0000000000007918 */ /* 0x000fc00000000000 */
[----:B------:R-:W-:-:S00]  /*07f0*/  NOP ;  /* 0x0000000000007918 */ /* 0x000fc00000000000 */
.L_x_1:


//--------------------- .nv.shared.triton_poi_fused_convolution_max_pool2d_with_indices_relu_18 --------------------------
	.section	.nv.shared.triton_poi_fused_convolution_max_pool2d_with_indices_relu_18,"aw",@nobits
	.sectionflags	@""
	.align	16
	.zero		1024


//--------------------- .nv.constant0.triton_poi_fused_convolution_max_pool2d_with_indices_relu_18 --------------------------
	.section	.nv.constant0.triton_poi_fused_convolution_max_pool2d_with_indices_relu_18,"a",@progbits
	.sectionflags	@""
	.align	4
.nv.constant0.triton_poi_fused_convolution_max_pool2d_with_indices_relu_18:
	.zero		560
